//
// Generated by NVIDIA NVVM Compiler
//
// Compiler Build ID: CL-36424714
// Cuda compilation tools, release 13.0, V13.0.88
// Based on NVVM 20.0.0
//

.version 9.0
.target sm_100
.address_size 64

	// .globl	_Z15calculateAnglesPfS_S_

.visible .entry _Z15calculateAnglesPfS_S_(
	.param .u64 .ptr .align 1 _Z15calculateAnglesPfS_S__param_0,
	.param .u64 .ptr .align 1 _Z15calculateAnglesPfS_S__param_1,
	.param .u64 .ptr .align 1 _Z15calculateAnglesPfS_S__param_2
)
{
	.reg .pred 	%p<2>;
	.reg .b32 	%r<5>;
	.reg .b32 	%f<49>;
	.reg .b64 	%rd<13>;

	ld.param.u64 	%rd7, [_Z15calculateAnglesPfS_S__param_0];
	ld.param.u64 	%rd8, [_Z15calculateAnglesPfS_S__param_2];
	cvta.to.global.u64 	%rd9, %rd8;
	cvta.to.global.u64 	%rd10, %rd7;
	add.s64 	%rd12, %rd10, 20;
	add.s64 	%rd11, %rd9, 16;
	mov.b32 	%r4, 0;
$L__BB0_1:
	ld.global.f32 	%f1, [%rd12+-20];
	ld.global.f32 	%f2, [%rd12+-12];
	ld.global.f32 	%f3, [%rd12+-16];
	ld.global.f32 	%f4, [%rd12+-8];
	mul.f32 	%f5, %f3, %f4;
	fma.rn.f32 	%f6, %f1, %f2, %f5;
	st.global.f32 	[%rd11+-16], %f6;
	ld.global.f32 	%f7, [%rd12+-16];
	ld.global.f32 	%f8, [%rd12+-8];
	ld.global.f32 	%f9, [%rd12+-12];
	ld.global.f32 	%f10, [%rd12+-4];
	mul.f32 	%f11, %f9, %f10;
	fma.rn.f32 	%f12, %f7, %f8, %f11;
	st.global.f32 	[%rd11+-12], %f12;
	ld.global.f32 	%f13, [%rd12+-12];
	ld.global.f32 	%f14, [%rd12+-4];
	ld.global.f32 	%f15, [%rd12+-8];
	ld.global.f32 	%f16, [%rd12];
	mul.f32 	%f17, %f15, %f16;
	fma.rn.f32 	%f18, %f13, %f14, %f17;
	st.global.f32 	[%rd11+-8], %f18;
	ld.global.f32 	%f19, [%rd12+-8];
	ld.global.f32 	%f20, [%rd12];
	ld.global.f32 	%f21, [%rd12+-4];
	ld.global.f32 	%f22, [%rd12+4];
	mul.f32 	%f23, %f21, %f22;
	fma.rn.f32 	%f24, %f19, %f20, %f23;
	st.global.f32 	[%rd11+-4], %f24;
	ld.global.f32 	%f25, [%rd12+-4];
	ld.global.f32 	%f26, [%rd12+4];
	ld.global.f32 	%f27, [%rd12];
	ld.global.f32 	%f28, [%rd12+8];
	mul.f32 	%f29, %f27, %f28;
	fma.rn.f32 	%f30, %f25, %f26, %f29;
	st.global.f32 	[%rd11], %f30;
	ld.global.f32 	%f31, [%rd12];
	ld.global.f32 	%f32, [%rd12+8];
	ld.global.f32 	%f33, [%rd12+4];
	add.s32 	%r4, %r4, 8;
	ld.global.f32 	%f34, [%rd12+12];
	mul.f32 	%f35, %f33, %f34;
	fma.rn.f32 	%f36, %f31, %f32, %f35;
	st.global.f32 	[%rd11+4], %f36;
	ld.global.f32 	%f37, [%rd12+4];
	ld.global.f32 	%f38, [%rd12+12];
	ld.global.f32 	%f39, [%rd12+8];
	ld.global.f32 	%f40, [%rd12+16];
	mul.f32 	%f41, %f39, %f40;
	fma.rn.f32 	%f42, %f37, %f38, %f41;
	st.global.f32 	[%rd11+8], %f42;
	ld.global.f32 	%f43, [%rd12+8];
	ld.global.f32 	%f44, [%rd12+16];
	ld.global.f32 	%f45, [%rd12+12];
	ld.global.f32 	%f46, [%rd12+20];
	mul.f32 	%f47, %f45, %f46;
	fma.rn.f32 	%f48, %f43, %f44, %f47;
	st.global.f32 	[%rd11+12], %f48;
	add.s64 	%rd12, %rd12, 32;
	add.s64 	%rd11, %rd11, 32;
	setp.ne.s32 	%p1, %r4, 25000;
	@%p1 bra 	$L__BB0_1;
	ret;

}


// ===== COMPILED SASS (sm_100) =====

	.target	sm_100

	.elftype	@"ET_EXEC"


//--------------------- .note.nv.tkinfo           --------------------------
	.section	.note.nv.tkinfo,"",@"SHT_NOTE"
	.sectionflags	@"SHF_NOTE_NV_TKINFO"
	.tkinfo
        /*0018*/ 	.word	0x00000002
        /*0030*/ 	.string	""
        /*0030*/ 	.string	"ptxas"
        /*0030*/ 	.string	"Cuda compilation tools, release 13.0, V13.0.88"
        /*0030*/ 	.string	"Build cuda_13.0.r13.0/compiler.36424714_0"
        /*0030*/ 	.string	"-arch sm_100 -m 64 "



//--------------------- .note.nv.cuinfo           --------------------------
	.section	.note.nv.cuinfo,"",@"SHT_NOTE"
	.sectionflags	@"SHF_NOTE_NV_CUINFO"
        /*0018*/ 	.short	0x0002
        /*001a*/ 	.short	0x0064
        /*001c*/ 	.short	0x0082
	.zero		2


//--------------------- .nv.info                  --------------------------
	.section	.nv.info,"",@"SHT_CUDA_INFO"
	.align	4


	//----- nvinfo : EIATTR_REGCOUNT
	.align		4
        /*0000*/ 	.byte	0x04, 0x2f
        /*0002*/ 	.short	(.L_1 - .L_0)
	.align		4
.L_0:
        /*0004*/ 	.word	index@(_Z15calculateAnglesPfS_S_)
        /*0008*/ 	.word	0x0000000e


	//----- nvinfo : EIATTR_FRAME_SIZE
	.align		4
.L_1:
        /*000c*/ 	.byte	0x04, 0x11
        /*000e*/ 	.short	(.L_3 - .L_2)
	.align		4
.L_2:
        /*0010*/ 	.word	index@(_Z15calculateAnglesPfS_S_)
        /*0014*/ 	.word	0x00000000


	//----- nvinfo : EIATTR_MIN_STACK_SIZE
	.align		4
.L_3:
        /*0018*/ 	.byte	0x04, 0x12
        /*001a*/ 	.short	(.L_5 - .L_4)
	.align		4
.L_4:
        /*001c*/ 	.word	index@(_Z15calculateAnglesPfS_S_)
        /*0020*/ 	.word	0x00000000
.L_5:


//--------------------- .nv.compat                --------------------------
	.section	.nv.compat,"",@"SHT_CUDA_COMPAT_INFO"
	.align	4
        /*0000*/ 	.byte	0x02, 0x09, 0x00, 0x00, 0x02, 0x02, 0x01, 0x00, 0x02, 0x05, 0x05, 0x00, 0x03, 0x07, 0x01, 0x01
        /*0010*/ 	.byte	0x02, 0x03, 0x00, 0x00, 0x02, 0x06, 0x01, 0x00, 0x04, 0x0b, 0x08, 0x00, 0x09, 0x00, 0x00, 0x00
        /*0020*/ 	.byte	0x00, 0x00, 0x00, 0x00


//--------------------- .nv.info._Z15calculateAnglesPfS_S_ --------------------------
	.section	.nv.info._Z15calculateAnglesPfS_S_,"",@"SHT_CUDA_INFO"
	.sectionflags	@""
	.align	4


	//----- nvinfo : EIATTR_CUDA_API_VERSION
	.align		4
        /*0000*/ 	.byte	0x04, 0x37
        /*0002*/ 	.short	(.L_7 - .L_6)
.L_6:
        /*0004*/ 	.word	0x00000082


	//----- nvinfo : EIATTR_KPARAM_INFO
	.align		4
.L_7:
        /*0008*/ 	.byte	0x04, 0x17
        /*000a*/ 	.short	(.L_9 - .L_8)
.L_8:
        /*000c*/ 	.word	0x00000000
        /*0010*/ 	.short	0x0002
        /*0012*/ 	.short	0x0010
        /*0014*/ 	.byte	0x00, 0xf5, 0x21, 0x00


	//----- nvinfo : EIATTR_KPARAM_INFO
	.align		4
.L_9:
        /*0018*/ 	.byte	0x04, 0x17
        /*001a*/ 	.short	(.L_11 - .L_10)
.L_10:
        /*001c*/ 	.word	0x00000000
        /*0020*/ 	.short	0x0001
        /*0022*/ 	.short	0x0008
        /*0024*/ 	.byte	0x00, 0xf5, 0x21, 0x00


	//----- nvinfo : EIATTR_KPARAM_INFO
	.align		4
.L_11:
        /*0028*/ 	.byte	0x04, 0x17
        /*002a*/ 	.short	(.L_13 - .L_12)
.L_12:
        /*002c*/ 	.word	0x00000000
        /*0030*/ 	.short	0x0000
        /*0032*/ 	.short	0x0000
        /*0034*/ 	.byte	0x00, 0xf5, 0x21, 0x00


	//----- nvinfo : EIATTR_SPARSE_MMA_MASK
	.align		4
.L_13:
        /*0038*/ 	.byte	0x03, 0x50
        /*003a*/ 	.short	0x0000


	//----- nvinfo : EIATTR_MAXREG_COUNT
	.align		4
        /*003c*/ 	.byte	0x03, 0x1b
        /*003e*/ 	.short	0x00ff


	//----- nvinfo : EIATTR_MERCURY_ISA_VERSION
	.align		4
        /*0040*/ 	.byte	0x03, 0x5f
        /*0042*/ 	.short	0x0101


	//----- nvinfo : EIATTR_VRC_CTA_INIT_COUNT
	.align		4
        /*0044*/ 	.byte	0x02, 0x4a
	.zero		1
	.zero		1


	//----- nvinfo : EIATTR_EXIT_INSTR_OFFSETS
	.align		4
        /*0048*/ 	.byte	0x04, 0x1c
        /*004a*/ 	.short	(.L_15 - .L_14)


	//   ....[0]....
.L_14:
        /*004c*/ 	.word	0x00000500


	//----- nvinfo : EIATTR_CBANK_PARAM_SIZE
	.align		4
.L_15:
        /*0050*/ 	.byte	0x03, 0x19
        /*0052*/ 	.short	0x0018


	//----- nvinfo : EIATTR_PARAM_CBANK
	.align		4
        /*0054*/ 	.byte	0x04, 0x0a
        /*0056*/ 	.short	(.L_17 - .L_16)
	.align		4
.L_16:
        /*0058*/ 	.word	index@(.nv.constant0._Z15calculateAnglesPfS_S_)
        /*005c*/ 	.short	0x0380
        /*005e*/ 	.short	0x0018


	//----- nvinfo : EIATTR_SW_WAR
	.align		4
.L_17:
        /*0060*/ 	.byte	0x04, 0x36
        /*0062*/ 	.short	(.L_19 - .L_18)
.L_18:
        /*0064*/ 	.word	0x00000008
.L_19:


//--------------------- .nv.callgraph             --------------------------
	.section	.nv.callgraph,"",@"SHT_CUDA_CALLGRAPH"
	.align	4
	.sectionentsize	8
	.align		4
        /*0000*/ 	.word	0x00000000
	.align		4
        /*0004*/ 	.word	0xffffffff
	.align		4
        /*0008*/ 	.word	0x00000000
	.align		4
        /*000c*/ 	.word	0xfffffffe
	.align		4
        /*0010*/ 	.word	0x00000000
	.align		4
        /*0014*/ 	.word	0xfffffffd
	.align		4
        /*0018*/ 	.word	0x00000000
	.align		4
        /*001c*/ 	.word	0xfffffffc


//--------------------- .text._Z15calculateAnglesPfS_S_ --------------------------
	.section	.text._Z15calculateAnglesPfS_S_,"ax",@progbits
	.align	128
        .global         _Z15calculateAnglesPfS_S_
        .type           _Z15calculateAnglesPfS_S_,@function
        .size           _Z15calculateAnglesPfS_S_,(.L_x_2 - _Z15calculateAnglesPfS_S_)
        .other          _Z15calculateAnglesPfS_S_,@"STO_CUDA_ENTRY STV_DEFAULT"
_Z15calculateAnglesPfS_S_:
.text._Z15calculateAnglesPfS_S_:
[----:B------:R-:W-:Y:S01]  /*0000*/  LDC R1, c[0x0][0x37c] ;  /* 0x0000df00ff017b82 */ /* 0x000fe20000000800 */
[----:B------:R-:W0:Y:S01]  /*0010*/  LDCU.64 UR6, c[0x0][0x380] ;  /* 0x00007000ff0677ac */ /* 0x000e220008000a00 */
[----:B------:R-:W1:Y:S01]  /*0020*/  LDCU.64 UR4, c[0x0][0x390] ;  /* 0x00007200ff0477ac */ /* 0x000e620008000a00 */
[----:B------:R-:W2:Y:S01]  /*0030*/  LDCU.64 UR8, c[0x0][0x358] ;  /* 0x00006b00ff0877ac */ /* 0x000ea20008000a00 */
[----:B0-----:R-:W-:Y:S02]  /*0040*/  UIADD3 UR6, UP0, UPT, UR6, 0x14, URZ ;  /* 0x0000001406067890 */ /* 0x001fe4000ff1e0ff */
[----:B-1----:R-:W-:Y:S02]  /*0050*/  UIADD3 UR4, UP1, UPT, UR4, 0x10, URZ ;  /* 0x0000001004047890 */ /* 0x002fe4000ff3e0ff */
[----:B------:R-:W-:Y:S02]  /*0060*/  UIADD3.X UR7, UPT, UPT, URZ, UR7, URZ, UP0, !UPT ;  /* 0x00000007ff077290 */ /* 0x000fe400087fe4ff */
[----:B------:R-:W-:Y:S01]  /*0070*/  MOV R0, UR6 ;  /* 0x0000000600007c02 */ /* 0x000fe20008000f00 */
[----:B------:R-:W-:Y:S01]  /*0080*/  UIADD3.X UR5, UPT, UPT, URZ, UR5, URZ, UP1, !UPT ;  /* 0x00000005ff057290 */ /* 0x000fe20008ffe4ff */
[----:B------:R-:W-:Y:S01]  /*0090*/  MOV R6, UR4 ;  /* 0x0000000400067c02 */ /* 0x000fe20008000f00 */
[----:B------:R-:W-:Y:S01]  /*00a0*/  UMOV UR4, URZ ;  /* 0x000000ff00047c82 */ /* 0x000fe20008000000 */
[----:B------:R-:W-:-:S03]  /*00b0*/  MOV R7, UR7 ;  /* 0x0000000700077c02 */ /* 0x000fc60008000f00 */
[----:B--2---:R-:W-:-:S07]  /*00c0*/  MOV R11, UR5 ;  /* 0x00000005000b7c02 */ /* 0x004fce0008000f00 */
.L_x_0:
[----:B------:R-:W-:Y:S02]  /*00d0*/  MOV R2, R0 ;  /* 0x0000000000027202 */ /* 0x000fe40000000f00 */
[----:B------:R-:W-:-:S05]  /*00e0*/  MOV R3, R7 ;  /* 0x0000000700037202 */ /* 0x000fca0000000f00 */
[----:B-1----:R-:W2:Y:S04]  /*00f0*/  LDG.E R4, desc[UR8][R2.64+-0x10] ;  /* 0xfffff00802047981 */ /* 0x002ea8000c1e1900 */
[----:B------:R-:W2:Y:S04]  /*0100*/  LDG.E R7, desc[UR8][R2.64+-0x8] ;  /* 0xfffff80802077981 */ /* 0x000ea8000c1e1900 */
[----:B------:R-:W3:Y:S04]  /*0110*/  LDG.E R0, desc[UR8][R2.64+-0x14] ;  /* 0xffffec0802007981 */ /* 0x000ee8000c1e1900 */
[----:B------:R-:W3:Y:S01]  /*0120*/  LDG.E R5, desc[UR8][R2.64+-0xc] ;  /* 0xfffff40802057981 */ /* 0x000ee2000c1e1900 */
[----:B--2---:R-:W-:Y:S01]  /*0130*/  FMUL R7, R4, R7 ;  /* 0x0000000704077220 */ /* 0x004fe20000400000 */
[----:B------:R-:W-:-:S03]  /*0140*/  MOV R4, R6 ;  /* 0x0000000600047202 */ /* 0x000fc60000000f00 */
[----:B---3--:R-:W-:Y:S01]  /*0150*/  FFMA R7, R0, R5, R7 ;  /* 0x0000000500077223 */ /* 0x008fe20000000007 */
[----:B------:R-:W-:-:S05]  /*0160*/  MOV R5, R11 ;  /* 0x0000000b00057202 */ /* 0x000fca0000000f00 */
[----:B------:R0:W-:Y:S04]  /*0170*/  STG.E desc[UR8][R4.64+-0x10], R7 ;  /* 0xfffff00704007986 */ /* 0x0001e8000c101908 */
[----:B------:R-:W2:Y:S04]  /*0180*/  LDG.E R6, desc[UR8][R2.64+-0xc] ;  /* 0xfffff40802067981 */ /* 0x000ea8000c1e1900 */
[----:B------:R-:W2:Y:S04]  /*0190*/  LDG.E R11, desc[UR8][R2.64+-0x4] ;  /* 0xfffffc08020b7981 */ /* 0x000ea8000c1e1900 */
[----:B------:R-:W3:Y:S04]  /*01a0*/  LDG.E R0, desc[UR8][R2.64+-0x10] ;  /* 0xfffff00802007981 */ /* 0x000ee8000c1e1900 */
[----:B------:R-:W3:Y:S01]  /*01b0*/  LDG.E R9, desc[UR8][R2.64+-0x8] ;  /* 0xfffff80802097981 */ /* 0x000ee2000c1e1900 */
[----:B--2---:R-:W-:-:S04]  /*01c0*/  FMUL R11, R6, R11 ;  /* 0x0000000b060b7220 */ /* 0x004fc80000400000 */
[----:B---3--:R-:W-:-:S05]  /*01d0*/  FFMA R9, R0, R9, R11 ;  /* 0x0000000900097223 */ /* 0x008fca000000000b */
[----:B------:R1:W-:Y:S04]  /*01e0*/  STG.E desc[UR8][R4.64+-0xc], R9 ;  /* 0xfffff40904007986 */ /* 0x0003e8000c101908 */
[----:B------:R-:W2:Y:S04]  /*01f0*/  LDG.E R6, desc[UR8][R2.64+-0x8] ;  /* 0xfffff80802067981 */ /* 0x000ea8000c1e1900 */
[----:B------:R-:W2:Y:S04]  /*0200*/  LDG.E R11, desc[UR8][R2.64] ;  /* 0x00000008020b7981 */ /* 0x000ea8000c1e1900 */
[----:B------:R-:W3:Y:S04]  /*0210*/  LDG.E R0, desc[UR8][R2.64+-0xc] ;  /* 0xfffff40802007981 */ /* 0x000ee8000c1e1900 */
[----:B0-----:R-:W3:Y:S01]  /*0220*/  LDG.E R7, desc[UR8][R2.64+-0x4] ;  /* 0xfffffc0802077981 */ /* 0x001ee2000c1e1900 */
[----:B--2---:R-:W-:-:S04]  /*0230*/  FMUL R11, R6, R11 ;  /* 0x0000000b060b7220 */ /* 0x004fc80000400000 */
[----:B---3--:R-:W-:-:S05]  /*0240*/  FFMA R7, R0, R7, R11 ;  /* 0x0000000700077223 */ /* 0x008fca000000000b */
[----:B------:R0:W-:Y:S04]  /*0250*/  STG.E desc[UR8][R4.64+-0x8], R7 ;  /* 0xfffff80704007986 */ /* 0x0001e8000c101908 */
[----:B------:R-:W2:Y:S04]  /*0260*/  LDG.E R6, desc[UR8][R2.64+-0x4] ;  /* 0xfffffc0802067981 */ /* 0x000ea8000c1e1900 */
[----:B------:R-:W2:Y:S04]  /*0270*/  LDG.E R11, desc[UR8][R2.64+0x4] ;  /* 0x00000408020b7981 */ /* 0x000ea8000c1e1900 */
[----:B------:R-:W3:Y:S04]  /*0280*/  LDG.E R0, desc[UR8][R2.64+-0x8] ;  /* 0xfffff80802007981 */ /* 0x000ee8000c1e1900 */
[----:B-1----:R-:W3:Y:S01]  /*0290*/  LDG.E R9, desc[UR8][R2.64] ;  /* 0x0000000802097981 */ /* 0x002ee2000c1e1900 */
        /* <DEDUP_REMOVED lines=28> */
[----:B------:R-:W-:-:S04]  /*0460*/  UIADD3 UR4, UPT, UPT, UR4, 0x8, URZ ;  /* 0x0000000804047890 */ /* 0x000fc8000fffe0ff */
[----:B------:R-:W-:Y:S01]  /*0470*/  UISETP.NE.AND UP0, UPT, UR4, 0x61a8, UPT ;  /* 0x000061a80400788c */ /* 0x000fe2000bf05270 */
[----:B--2---:R-:W-:Y:S01]  /*0480*/  FMUL R11, R6, R11 ;  /* 0x0000000b060b7220 */ /* 0x004fe20000400000 */
[----:B------:R-:W-:-:S03]  /*0490*/  IADD3 R6, P1, PT, R4, 0x20, RZ ;  /* 0x0000002004067810 */ /* 0x000fc60007f3e0ff */
[----:B---3--:R-:W-:Y:S01]  /*04a0*/  FFMA R9, R0, R9, R11 ;  /* 0x0000000900097223 */ /* 0x008fe2000000000b */
[----:B------:R-:W-:Y:S02]  /*04b0*/  IADD3 R0, P0, PT, R2, 0x20, RZ ;  /* 0x0000002002007810 */ /* 0x000fe40007f1e0ff */
[----:B------:R-:W-:Y:S02]  /*04c0*/  IADD3.X R11, PT, PT, RZ, R5, RZ, P1, !PT ;  /* 0x00000005ff0b7210 */ /* 0x000fe40000ffe4ff */
[----:B------:R1:W-:Y:S01]  /*04d0*/  STG.E desc[UR8][R4.64+0xc], R9 ;  /* 0x00000c0904007986 */ /* 0x0003e2000c101908 */
[----:B0-----:R-:W-:Y:S01]  /*04e0*/  IADD3.X R7, PT, PT, RZ, R3, RZ, P0, !PT ;  /* 0x00000003ff077210 */ /* 0x001fe200007fe4ff */
[----:B------:R-:W-:Y:S07]  /*04f0*/  BRA.U UP0, `(.L_x_0) ;  /* 0xfffffff900f47547 */ /* 0x000fee000b83ffff */
[----:B------:R-:W-:Y:S05]  /*0500*/  EXIT ;  /* 0x000000000000794d */ /* 0x000fea0003800000 */
.L_x_1:
[----:B------:R-:W-:-:S00]  /*0510*/  BRA `(.L_x_1) ;  /* 0xfffffffc00fc7947 */ /* 0x000fc0000383ffff */
[----:B------:R-:W-:-:S00]  /*0520*/  NOP ;  /* 0x0000000000007918 */ /* 0x000fc00000000000 */
        /* <DEDUP_REMOVED lines=13> */
.L_x_2:


//--------------------- .nv.shared.reserved.0     --------------------------
	.section	.nv.shared.reserved.0,"aw",@nobits
	.weak		__nv_reservedSMEM_offset_0_alias
	.size		__nv_reservedSMEM_offset_0_alias, 0, 64
	.other		__nv_reservedSMEM_offset_0_alias,@"STO_CUDA_RESERVED_SHARED STV_DEFAULT"
__nv_reservedSMEM_offset_0_alias:
	.zero		0
	.zero		64


//--------------------- .nv.constant0._Z15calculateAnglesPfS_S_ --------------------------
	.section	.nv.constant0._Z15calculateAnglesPfS_S_,"a",@progbits
	.sectionflags	@""
	.align	4
.nv.constant0._Z15calculateAnglesPfS_S_:
	.zero		920


//--------------------- SYMBOLS --------------------------

	.type		.nv.reservedSmem.offset0,@object
	.size		.nv.reservedSmem.offset0,0x4
